	.headerflags	@"EF_CUDA_TEXMODE_UNIFIED EF_CUDA_64BIT_ADDRESS EF_CUDA_ACCELERATORS EF_CUDA_SM90 EF_CUDA_VIRTUAL_SM(EF_CUDA_SM90)"
	.elftype	@"ET_EXEC"


//--------------------- .nv.info                  --------------------------
	.section	.nv.info,"",@"SHT_CUDA_INFO"
	.align	4


	//----- nvinfo : EIATTR_REGCOUNT
	.align		4
        /*0000*/ 	.byte	0x04, 0x2f
        /*0002*/ 	.short	(.L_3 - .L_2)
	.align		4
.L_2:
        /*0004*/ 	.word	index@(triton_poi_fused__native_batch_norm_legit_no_training_cat_relu_1)
        /*0008*/ 	.word	0x0000001a


	//----- nvinfo : EIATTR_MIN_STACK_SIZE
	.align		4
.L_3:
        /*000c*/ 	.byte	0x04, 0x12
        /*000e*/ 	.short	(.L_5 - .L_4)
	.align		4
.L_4:
        /*0010*/ 	.word	index@(triton_poi_fused__native_batch_norm_legit_no_training_cat_relu_1)
        /*0014*/ 	.word	0x00000000


	//----- nvinfo : EIATTR_FRAME_SIZE
	.align		4
.L_5:
        /*0018*/ 	.byte	0x04, 0x11
        /*001a*/ 	.short	(.L_7 - .L_6)
	.align		4
.L_6:
        /*001c*/ 	.word	index@(triton_poi_fused__native_batch_norm_legit_no_training_cat_relu_1)
        /*0020*/ 	.word	0x00000000


	//----- nvinfo : EIATTR_MIN_STACK_SIZE
	.align		4
.L_7:
        /*0024*/ 	.byte	0x04, 0x12
        /*0026*/ 	.short	(.L_9 - .L_8)
	.align		4
.L_8:
        /*0028*/ 	.word	index@(triton_poi_fused__native_batch_norm_legit_no_training_cat_relu_1)
        /*002c*/ 	.word	0x00000000
.L_9:


//--------------------- .nv.info.triton_poi_fused__native_batch_norm_legit_no_training_cat_relu_1 --------------------------
	.section	.nv.info.triton_poi_fused__native_batch_norm_legit_no_training_cat_relu_1,"",@"SHT_CUDA_INFO"
	.sectionflags	@""
	.align	4


	//----- nvinfo : EIATTR_CUDA_API_VERSION
	.align		4
        /*0000*/ 	.byte	0x04, 0x37
        /*0002*/ 	.short	(.L_11 - .L_10)
.L_10:
        /*0004*/ 	.word	0x0000007c


	//----- nvinfo : EIATTR_KPARAM_INFO
	.align		4
.L_11:
        /*0008*/ 	.byte	0x04, 0x17
        /*000a*/ 	.short	(.L_13 - .L_12)
.L_12:
        /*000c*/ 	.word	0x00000000
        /*0010*/ 	.short	0x0008
        /*0012*/ 	.short	0x0040
        /*0014*/ 	.byte	0x00, 0xf0, 0x11, 0x00


	//----- nvinfo : EIATTR_KPARAM_INFO
	.align		4
.L_13:
        /*0018*/ 	.byte	0x04, 0x17
        /*001a*/ 	.short	(.L_15 - .L_14)
.L_14:
        /*001c*/ 	.word	0x00000000
        /*0020*/ 	.short	0x0007
        /*0022*/ 	.short	0x0038
        /*0024*/ 	.byte	0x00, 0xf4, 0x21, 0x00


	//----- nvinfo : EIATTR_KPARAM_INFO
	.align		4
.L_15:
        /*0028*/ 	.byte	0x04, 0x17
        /*002a*/ 	.short	(.L_17 - .L_16)
.L_16:
        /*002c*/ 	.word	0x00000000
        /*0030*/ 	.short	0x0006
        /*0032*/ 	.short	0x0030
        /*0034*/ 	.byte	0x00, 0xf4, 0x21, 0x00


	//----- nvinfo : EIATTR_KPARAM_INFO
	.align		4
.L_17:
        /*0038*/ 	.byte	0x04, 0x17
        /*003a*/ 	.short	(.L_19 - .L_18)
.L_18:
        /*003c*/ 	.word	0x00000000
        /*0040*/ 	.short	0x0005
        /*0042*/ 	.short	0x0028
        /*0044*/ 	.byte	0x00, 0xf4, 0x21, 0x00


	//----- nvinfo : EIATTR_KPARAM_INFO
	.align		4
.L_19:
        /*0048*/ 	.byte	0x04, 0x17
        /*004a*/ 	.short	(.L_21 - .L_20)
.L_20:
        /*004c*/ 	.word	0x00000000
        /*0050*/ 	.short	0x0004
        /*0052*/ 	.short	0x0020
        /*0054*/ 	.byte	0x00, 0xf4, 0x21, 0x00


	//----- nvinfo : EIATTR_KPARAM_INFO
	.align		4
.L_21:
        /*0058*/ 	.byte	0x04, 0x17
        /*005a*/ 	.short	(.L_23 - .L_22)
.L_22:
        /*005c*/ 	.word	0x00000000
        /*0060*/ 	.short	0x0003
        /*0062*/ 	.short	0x0018
        /*0064*/ 	.byte	0x00, 0xf4, 0x21, 0x00


	//----- nvinfo : EIATTR_KPARAM_INFO
	.align		4
.L_23:
        /*0068*/ 	.byte	0x04, 0x17
        /*006a*/ 	.short	(.L_25 - .L_24)
.L_24:
        /*006c*/ 	.word	0x00000000
        /*0070*/ 	.short	0x0002
        /*0072*/ 	.short	0x0010
        /*0074*/ 	.byte	0x00, 0xf4, 0x21, 0x00


	//----- nvinfo : EIATTR_KPARAM_INFO
	.align		4
.L_25:
        /*0078*/ 	.byte	0x04, 0x17
        /*007a*/ 	.short	(.L_27 - .L_26)
.L_26:
        /*007c*/ 	.word	0x00000000
        /*0080*/ 	.short	0x0001
        /*0082*/ 	.short	0x0008
        /*0084*/ 	.byte	0x00, 0xf4, 0x21, 0x00


	//----- nvinfo : EIATTR_KPARAM_INFO
	.align		4
.L_27:
        /*0088*/ 	.byte	0x04, 0x17
        /*008a*/ 	.short	(.L_29 - .L_28)
.L_28:
        /*008c*/ 	.word	0x00000000
        /*0090*/ 	.short	0x0000
        /*0092*/ 	.short	0x0000
        /*0094*/ 	.byte	0x00, 0xf4, 0x21, 0x00


	//----- nvinfo : EIATTR_SPARSE_MMA_MASK
	.align		4
.L_29:
        /*0098*/ 	.byte	0x03, 0x50
        /*009a*/ 	.short	0x0000


	//----- nvinfo : EIATTR_MAXREG_COUNT
	.align		4
        /*009c*/ 	.byte	0x03, 0x1b
        /*009e*/ 	.short	0x00ff


	//----- nvinfo : EIATTR_EXIT_INSTR_OFFSETS
	.align		4
        /*00a0*/ 	.byte	0x04, 0x1c
        /*00a2*/ 	.short	(.L_31 - .L_30)


	//   ....[0]....
.L_30:
        /*00a4*/ 	.word	0x00000690


	//   ....[1]....
        /*00a8*/ 	.word	0x000006b0


	//----- nvinfo : EIATTR_REQNTID
	.align		4
.L_31:
        /*00ac*/ 	.byte	0x04, 0x10
        /*00ae*/ 	.short	(.L_33 - .L_32)
.L_32:
        /*00b0*/ 	.word	0x00000080
        /*00b4*/ 	.word	0x00000001
        /*00b8*/ 	.word	0x00000001


	//----- nvinfo : EIATTR_CBANK_PARAM_SIZE
	.align		4
.L_33:
        /*00bc*/ 	.byte	0x03, 0x19
        /*00be*/ 	.short	0x0044


	//----- nvinfo : EIATTR_PARAM_CBANK
	.align		4
        /*00c0*/ 	.byte	0x04, 0x0a
        /*00c2*/ 	.short	(.L_35 - .L_34)
	.align		4
.L_34:
        /*00c4*/ 	.word	index@(.nv.constant0.triton_poi_fused__native_batch_norm_legit_no_training_cat_relu_1)
        /*00c8*/ 	.short	0x0210
        /*00ca*/ 	.short	0x0044


	//----- nvinfo : EIATTR_SW_WAR
	.align		4
.L_35:
        /*00cc*/ 	.byte	0x04, 0x36
        /*00ce*/ 	.short	(.L_37 - .L_36)
.L_36:
        /*00d0*/ 	.word	0x00000008
.L_37:


//--------------------- .nv.callgraph             --------------------------
	.section	.nv.callgraph,"",@"SHT_CUDA_CALLGRAPH"
	.align	4
	.sectionentsize	8
	.align		4
        /*0000*/ 	.word	0x00000000
	.align		4
        /*0004*/ 	.word	0xffffffff
	.align		4
        /*0008*/ 	.word	0x00000000
	.align		4
        /*000c*/ 	.word	0xfffffffe
	.align		4
        /*0010*/ 	.word	0x00000000
	.align		4
        /*0014*/ 	.word	0xfffffffd
	.align		4
        /*0018*/ 	.word	0x00000000
	.align		4
        /*001c*/ 	.word	0xfffffffc


//--------------------- .nv.constant4             --------------------------
	.section	.nv.constant4,"a",@progbits
	.align	8
	.align		8
.nv.constant4:
        /*0000*/ 	.dword	_$_str
	.align		8
        /*0008*/ 	.dword	_$_str_$_2


//--------------------- .text.triton_poi_fused__native_batch_norm_legit_no_training_cat_relu_1 --------------------------
	.section	.text.triton_poi_fused__native_batch_norm_legit_no_training_cat_relu_1,"ax",@progbits
	.align	128
        .global         triton_poi_fused__native_batch_norm_legit_no_training_cat_relu_1
        .type           triton_poi_fused__native_batch_norm_legit_no_training_cat_relu_1,@function
        .size           triton_poi_fused__native_batch_norm_legit_no_training_cat_relu_1,(.L_x_1 - triton_poi_fused__native_batch_norm_legit_no_training_cat_relu_1)
        .other          triton_poi_fused__native_batch_norm_legit_no_training_cat_relu_1,@"STO_CUDA_ENTRY STV_DEFAULT"
triton_poi_fused__native_batch_norm_legit_no_training_cat_relu_1:
.text.triton_poi_fused__native_batch_norm_legit_no_training_cat_relu_1:
[----:B------:R-:W0:Y:S01]  /*0000*/  LDC R1, c[0x0][0x28] ;  /* 0x00000a00ff017b82 */ /* 0x000e220000000800 */
[----:B------:R-:W1:Y:S07]  /*0010*/  S2R R0, SR_TID.X ;  /* 0x0000000000007919 */ /* 0x000e6e0000002100 */
[----:B------:R-:W2:Y:S01]  /*0020*/  LDC.64 R6, c[0x0][0x228] ;  /* 0x00008a00ff067b82 */ /* 0x000ea20000000a00 */
[----:B------:R-:W-:Y:S01]  /*0030*/  IMAD.MOV.U32 R4, RZ, RZ, RZ ;  /* 0x000000ffff047224 */ /* 0x000fe200078e00ff */
[----:B------:R-:W-:Y:S01]  /*0040*/  ULDC.64 UR4, c[0x0][0x208] ;  /* 0x0000820000047ab9 */ /* 0x000fe20000000a00 */
[----:B------:R-:W3:Y:S01]  /*0050*/  S2R R3, SR_CTAID.X ;  /* 0x0000000000037919 */ /* 0x000ee20000002500 */
[----:B------:R-:W-:Y:S01]  /*0060*/  IMAD.MOV.U32 R8, RZ, RZ, RZ ;  /* 0x000000ffff087224 */ /* 0x000fe200078e00ff */
[----:B------:R-:W-:-:S03]  /*0070*/  ULDC.64 UR6, c[0x0][0x218] ;  /* 0x0000860000067ab9 */ /* 0x000fc60000000a00 */
[----:B------:R-:W4:Y:S01]  /*0080*/  LDC.64 R16, c[0x0][0x220] ;  /* 0x00008800ff107b82 */ /* 0x000f220000000a00 */
[----:B-1----:R-:W-:-:S05]  /*0090*/  IMAD.SHL.U32 R0, R0, 0x2, RZ ;  /* 0x0000000200007824 */ /* 0x002fca00078e00ff */
[----:B------:R-:W-:-:S05]  /*00a0*/  LOP3.LUT R0, R0, 0xfe, RZ, 0xc0, !PT ;  /* 0x000000fe00007812 */ /* 0x000fca00078ec0ff */
[----:B---3--:R-:W-:-:S05]  /*00b0*/  IMAD R3, R3, 0x100, R0 ;  /* 0x0000010003037824 */ /* 0x008fca00078e0200 */
[----:B------:R-:W-:Y:S02]  /*00c0*/  SHF.R.S32.HI R2, RZ, 0x1f, R3 ;  /* 0x0000001fff027819 */ /* 0x000fe40000011403 */
[----:B------:R-:W-:Y:S02]  /*00d0*/  ISETP.GE.AND P0, PT, R3, 0x1d00, PT ;  /* 0x00001d000300780c */ /* 0x000fe40003f06270 */
[----:B------:R-:W-:-:S04]  /*00e0*/  LEA.HI R9, R2, R3, RZ, 0x6 ;  /* 0x0000000302097211 */ /* 0x000fc800078f30ff */
[----:B------:R-:W-:-:S05]  /*00f0*/  SHF.R.S32.HI R5, RZ, 0x6, R9 ;  /* 0x00000006ff057819 */ /* 0x000fca0000011409 */
[----:B------:R-:W-:-:S05]  /*0100*/  IMAD.HI R0, R5, -0x72c234f7, R4 ;  /* 0x8d3dcb0905007827 */ /* 0x000fca00078e0204 */
[----:B------:R-:W-:-:S04]  /*0110*/  SHF.R.U32.HI R11, RZ, 0x1f, R0 ;  /* 0x0000001fff0b7819 */ /* 0x000fc80000011600 */
[----:B------:R-:W-:Y:S01]  /*0120*/  LEA.HI.SX32 R11, R0, R11, 0x1c ;  /* 0x0000000b000b7211 */ /* 0x000fe200078fe2ff */
[----:B------:R-:W-:-:S04]  /*0130*/  IMAD.MOV.U32 R0, RZ, RZ, RZ ;  /* 0x000000ffff007224 */ /* 0x000fc800078e00ff */
[----:B------:R-:W-:-:S04]  /*0140*/  IMAD R15, R11, -0x1d, R5 ;  /* 0xffffffe30b0f7824 */ /* 0x000fc800078e0205 */
[----:B--2---:R-:W-:-:S05]  /*0150*/  IMAD.WIDE R6, R15, 0x4, R6 ;  /* 0x000000040f067825 */ /* 0x004fca00078e0206 */
[----:B------:R-:W2:Y:S01]  /*0160*/  @!P0 LDG.E.EL R0, desc[UR4][R6.64] ;  /* 0x0000000406008981 */ /* 0x000ea2000c2e1900 */
[----:B------:R-:W-:-:S03]  /*0170*/  IMAD.MOV.U32 R2, RZ, RZ, RZ ;  /* 0x000000ffff027224 */ /* 0x000fc600078e00ff */
[----:B------:R1:W3:Y:S01]  /*0180*/  @!P0 LDG.E.EL R8, desc[UR4][R6.64] ;  /* 0x0000000406088981 */ /* 0x0002e2000c2e1900 */
[----:B------:R-:W-:-:S05]  /*0190*/  IMAD.HI R2, R3, -0x72c234f7, R2 ;  /* 0x8d3dcb0903027827 */ /* 0x000fca00078e0202 */
[----:B------:R-:W-:Y:S02]  /*01a0*/  SHF.R.U32.HI R5, RZ, 0x1f, R2 ;  /* 0x0000001fff057819 */ /* 0x000fe40000011602 */
[----:B------:R-:W-:Y:S02]  /*01b0*/  LOP3.LUT R9, R9, 0xffffffc0, RZ, 0xc0, !PT ;  /* 0xffffffc009097812 */ /* 0x000fe400078ec0ff */
[----:B------:R-:W-:Y:S02]  /*01c0*/  LEA.HI.SX32 R2, R2, R5, 0x16 ;  /* 0x0000000502027211 */ /* 0x000fe400078fb2ff */
[----:B------:R-:W5:Y:S01]  /*01d0*/  LDC.64 R4, c[0x0][0x210] ;  /* 0x00008400ff047b82 */ /* 0x000f620000000a00 */
[----:B------:R-:W-:Y:S01]  /*01e0*/  IADD3 R9, R3, -R9, RZ ;  /* 0x8000000903097210 */ /* 0x000fe20007ffe0ff */
[----:B------:R-:W-:Y:S02]  /*01f0*/  IMAD.SHL.U32 R10, R15, 0x40, RZ ;  /* 0x000000400f0a7824 */ /* 0x000fe400078e00ff */
[C---:B------:R-:W-:Y:S01]  /*0200*/  IMAD R12, R2.reuse, 0x640, RZ ;  /* 0x00000640020c7824 */ /* 0x040fe200078e02ff */
[----:B------:R-:W-:Y:S01]  /*0210*/  SHF.R.S32.HI R13, RZ, 0x1f, R9 ;  /* 0x0000001fff0d7819 */ /* 0x000fe20000011409 */
[----:B------:R-:W-:-:S03]  /*0220*/  IMAD R11, R2, -0x740, R3 ;  /* 0xfffff8c0020b7824 */ /* 0x000fc600078e0203 */
[----:B------:R-:W-:Y:S02]  /*0230*/  IADD3 R9, P1, P2, R10, R9, R12 ;  /* 0x000000090a097210 */ /* 0x000fe40007a3e00c */
[----:B------:R-:W-:Y:S02]  /*0240*/  SHF.R.S32.HI R10, RZ, 0x1f, R10 ;  /* 0x0000001fff0a7819 */ /* 0x000fe4000001140a */
[----:B-1----:R-:W-:Y:S01]  /*0250*/  SHF.R.S32.HI R7, RZ, 0x1f, R12 ;  /* 0x0000001fff077819 */ /* 0x002fe2000001140c */
[----:B------:R-:W-:-:S03]  /*0260*/  IMAD R23, R2, 0x100, R11 ;  /* 0x0000010002177824 */ /* 0x000fc600078e020b */
[----:B------:R-:W-:Y:S02]  /*0270*/  IADD3.X R2, R10, R13, R7, P1, P2 ;  /* 0x0000000d0a027210 */ /* 0x000fe40000fe4407 */
[----:B------:R-:W1:Y:S01]  /*0280*/  LDC.64 R12, c[0x0][0x230] ;  /* 0x00008c00ff0c7b82 */ /* 0x000e620000000a00 */
[C---:B------:R-:W-:Y:S02]  /*0290*/  ISETP.GE.AND P2, PT, R15.reuse, 0x4, PT ;  /* 0x000000040f00780c */ /* 0x040fe40003f46270 */
[----:B------:R-:W-:-:S05]  /*02a0*/  ISETP.GT.AND P1, PT, R15, 0x3, !P0 ;  /* 0x000000030f00780c */ /* 0x000fca0004724270 */
[----:B------:R-:W1:Y:S01]  /*02b0*/  LDC.64 R10, c[0x0][0x238] ;  /* 0x00008e00ff0a7b82 */ /* 0x000e620000000a00 */
[----:B------:R-:W-:Y:S02]  /*02c0*/  ISETP.LT.AND P4, PT, R3, 0x1d00, !P2 ;  /* 0x00001d000300780c */ /* 0x000fe40005781270 */
[----:B------:R-:W-:Y:S01]  /*02d0*/  LEA R18, P3, R9, UR6, 0x2 ;  /* 0x0000000609127c11 */ /* 0x000fe2000f8610ff */
[----:B-----5:R-:W-:Y:S01]  /*02e0*/  IMAD.WIDE R22, R23, 0x4, R4 ;  /* 0x0000000417167825 */ /* 0x020fe200078e0204 */
[----:B------:R-:W-:Y:S02]  /*02f0*/  CS2R R4, SRZ ;  /* 0x0000000000047805 */ /* 0x000fe4000001ff00 */
[----:B------:R-:W-:Y:S02]  /*0300*/  CS2R R6, SRZ ;  /* 0x0000000000067805 */ /* 0x000fe4000001ff00 */
[----:B------:R-:W-:Y:S01]  /*0310*/  LEA.HI.X R19, R9, UR7, R2, 0x2, P3 ;  /* 0x0000000709137c11 */ /* 0x000fe200098f1402 */
[----:B------:R-:W-:Y:S01]  /*0320*/  HFMA2.MMA R2, -RZ, RZ, 0, 0 ;  /* 0x00000000ff027435 */ /* 0x000fe200000001ff */
[----:B------:R-:W-:-:S02]  /*0330*/  IMAD.MOV.U32 R9, RZ, RZ, RZ ;  /* 0x000000ffff097224 */ /* 0x000fc400078e00ff */
[C---:B----4-:R-:W-:Y:S01]  /*0340*/  IMAD.WIDE R16, R15.reuse, 0x4, R16 ;  /* 0x000000040f107825 */ /* 0x050fe200078e0210 */
[----:B------:R-:W4:Y:S04]  /*0350*/  @P1 LDG.E.64 R6, desc[UR4][R18.64+-0x400] ;  /* 0xfffc000412061981 */ /* 0x000f28000c1e1b00 */
[----:B------:R5:W4:Y:S01]  /*0360*/  @P4 LDG.E.64 R4, desc[UR4][R22.64] ;  /* 0x0000000416044981 */ /* 0x000b22000c1e1b00 */
[----:B-1----:R-:W-:-:S03]  /*0370*/  IMAD.WIDE R12, R15, 0x4, R12 ;  /* 0x000000040f0c7825 */ /* 0x002fc600078e020c */
[----:B------:R-:W4:Y:S04]  /*0380*/  @!P0 LDG.E.EL R9, desc[UR4][R16.64] ;  /* 0x0000000410098981 */ /* 0x000f28000c2e1900 */
[----:B------:R1:W4:Y:S01]  /*0390*/  @!P0 LDG.E.EL R2, desc[UR4][R16.64] ;  /* 0x0000000410028981 */ /* 0x000322000c2e1900 */
[----:B0-----:R-:W-:Y:S01]  /*03a0*/  IMAD.WIDE R20, R15, 0x4, R10 ;  /* 0x000000040f147825 */ /* 0x001fe200078e020a */
[----:B------:R-:W-:Y:S02]  /*03b0*/  CS2R R14, SRZ ;  /* 0x00000000000e7805 */ /* 0x000fe4000001ff00 */
[----:B------:R-:W-:-:S04]  /*03c0*/  CS2R R10, SRZ ;  /* 0x00000000000a7805 */ /* 0x000fc8000001ff00 */
[----:B------:R-:W4:Y:S01]  /*03d0*/  @!P0 LDG.E.EL R14, desc[UR4][R12.64] ;  /* 0x000000040c0e8981 */ /* 0x000f22000c2e1900 */
[----:B-----5:R-:W-:Y:S01]  /*03e0*/  IMAD.MOV.U32 R22, RZ, RZ, 0x3e800000 ;  /* 0x3e800000ff167424 */ /* 0x020fe200078e00ff */
[----:B-1----:R-:W0:Y:S02]  /*03f0*/  LDC.64 R16, c[0x0][0x240] ;  /* 0x00009000ff107b82 */ /* 0x002e240000000a00 */
[----:B------:R1:W5:Y:S04]  /*0400*/  @!P0 LDG.E.EL R15, desc[UR4][R12.64] ;  /* 0x000000040c0f8981 */ /* 0x000368000c2e1900 */
[----:B------:R-:W5:Y:S04]  /*0410*/  @!P0 LDG.E.EL R11, desc[UR4][R20.64] ;  /* 0x00000004140b8981 */ /* 0x000f68000c2e1900 */
[----:B------:R-:W5:Y:S01]  /*0420*/  @!P0 LDG.E.EL R10, desc[UR4][R20.64] ;  /* 0x00000004140a8981 */ /* 0x000f62000c2e1900 */
[----:B-1----:R-:W1:Y:S01]  /*0430*/  LDC.64 R12, c[0x0][0x248] ;  /* 0x00009200ff0c7b82 */ /* 0x002e620000000a00 */
[----:B0-----:R-:W-:-:S04]  /*0440*/  IMAD.WIDE R16, R3, 0x4, R16 ;  /* 0x0000000403107825 */ /* 0x001fc800078e0210 */
[----:B-1----:R-:W-:-:S04]  /*0450*/  IMAD.WIDE R12, R3, 0x4, R12 ;  /* 0x00000004030c7825 */ /* 0x002fc800078e020c */
[----:B--2---:R-:W-:-:S04]  /*0460*/  FADD R0, R0, 9.9999997473787516356e-06 ;  /* 0x3727c5ac00007421 */ /* 0x004fc80000000000 */
[----:B------:R-:W0:Y:S01]  /*0470*/  MUFU.SQRT R18, R0 ;  /* 0x0000000000127308 */ /* 0x000e220000002000 */
[----:B---3--:R-:W-:-:S07]  /*0480*/  FADD R8, R8, 9.9999997473787516356e-06 ;  /* 0x3727c5ac08087421 */ /* 0x008fce0000000000 */
[----:B------:R-:W1:Y:S01]  /*0490*/  MUFU.SQRT R19, R8 ;  /* 0x0000000800137308 */ /* 0x000e620000002000 */
[C---:B0-----:R-:W-:Y:S02]  /*04a0*/  FSETP.GT.AND P6, PT, R18.reuse, 8.50705917302346158658e+37, PT ;  /* 0x7e8000001200780b */ /* 0x041fe40003fc4000 */
[----:B------:R-:W-:Y:S02]  /*04b0*/  FSETP.GEU.AND P3, PT, R18, 1.175494350822287508e-38, PT ;  /* 0x008000001200780b */ /* 0x000fe40003f6e000 */
[----:B------:R-:W-:Y:S02]  /*04c0*/  FSEL R23, R22, 1, P6 ;  /* 0x3f80000016177808 */ /* 0x000fe40003000000 */
[----:B-1----:R-:W-:-:S07]  /*04d0*/  FSETP.GT.AND P5, PT, R19, 8.50705917302346158658e+37, PT ;  /* 0x7e8000001300780b */ /* 0x002fce0003fa4000 */
[----:B------:R-:W-:Y:S01]  /*04e0*/  @P6 FMUL R18, R18, 0.25 ;  /* 0x3e80000012126820 */ /* 0x000fe20000400000 */
[----:B------:R-:W-:-:S03]  /*04f0*/  FSETP.GEU.AND P6, PT, R19, 1.175494350822287508e-38, PT ;  /* 0x008000001300780b */ /* 0x000fc60003fce000 */
[----:B------:R-:W-:Y:S02]  /*0500*/  @!P3 FMUL R18, R18, 16777216 ;  /* 0x4b8000001212b820 */ /* 0x000fe40000400000 */
[----:B------:R-:W-:-:S08]  /*0510*/  @P5 FMUL R19, R19, 0.25 ;  /* 0x3e80000013135820 */ /* 0x000fd00000400000 */
[----:B------:R-:W-:Y:S01]  /*0520*/  @!P6 FMUL R19, R19, 16777216 ;  /* 0x4b8000001313e820 */ /* 0x000fe20000400000 */
[----:B------:R-:W0:Y:S01]  /*0530*/  MUFU.RCP R18, R18 ;  /* 0x0000001200127308 */ /* 0x000e220000001000 */
[----:B------:R-:W-:-:S07]  /*0540*/  FSEL R0, R22, 1, P5 ;  /* 0x3f80000016007808 */ /* 0x000fce0002800000 */
[----:B------:R-:W1:Y:S01]  /*0550*/  MUFU.RCP R19, R19 ;  /* 0x0000001300137308 */ /* 0x000e620000001000 */
[----:B------:R-:W-:Y:S01]  /*0560*/  @!P3 FMUL R23, R23, 16777216 ;  /* 0x4b8000001717b820 */ /* 0x000fe20000400000 */
[----:B------:R-:W-:Y:S01]  /*0570*/  @!P6 FMUL R0, R0, 16777216 ;  /* 0x4b8000000000e820 */ /* 0x000fe20000400000 */
[----:B----4-:R-:W-:Y:S02]  /*0580*/  SEL R4, R4, RZ, P4 ;  /* 0x000000ff04047207 */ /* 0x010fe40002000000 */
[----:B------:R-:W-:Y:S02]  /*0590*/  SEL R5, R5, RZ, P4 ;  /* 0x000000ff05057207 */ /* 0x000fe40002000000 */
[----:B------:R-:W-:Y:S02]  /*05a0*/  @P2 SEL R4, R6, RZ, P1 ;  /* 0x000000ff06042207 */ /* 0x000fe40000800000 */
[----:B------:R-:W-:Y:S01]  /*05b0*/  @P2 SEL R5, R7, RZ, P1 ;  /* 0x000000ff07052207 */ /* 0x000fe20000800000 */
[----:B0-----:R-:W-:-:S02]  /*05c0*/  FMUL R18, R18, R23 ;  /* 0x0000001712127220 */ /* 0x001fc40000400000 */
[----:B------:R-:W-:Y:S01]  /*05d0*/  FADD R9, R4, -R9 ;  /* 0x8000000904097221 */ /* 0x000fe20000000000 */
[----:B-1----:R-:W-:Y:S01]  /*05e0*/  FMUL R19, R19, R0 ;  /* 0x0000000013137220 */ /* 0x002fe20000400000 */
[----:B------:R-:W-:Y:S02]  /*05f0*/  FADD R2, R5, -R2 ;  /* 0x8000000205027221 */ /* 0x000fe40000000000 */
[----:B------:R-:W-:Y:S02]  /*0600*/  FMUL R18, R9, R18 ;  /* 0x0000001209127220 */ /* 0x000fe40000400000 */
[----:B------:R-:W-:Y:S01]  /*0610*/  FMUL R19, R2, R19 ;  /* 0x0000001302137220 */ /* 0x000fe20000400000 */
[----:B------:R0:W-:Y:S01]  /*0620*/  @!P0 STG.E.64 desc[UR4][R16.64], R4 ;  /* 0x0000000410008986 */ /* 0x0001e2000c101b04 */
[----:B-----5:R-:W-:Y:S02]  /*0630*/  FFMA R11, R18, R14, R11 ;  /* 0x0000000e120b7223 */ /* 0x020fe4000000000b */
[----:B------:R-:W-:-:S03]  /*0640*/  FFMA R10, R19, R15, R10 ;  /* 0x0000000f130a7223 */ /* 0x000fc6000000000a */
[C---:B------:R-:W-:Y:S02]  /*0650*/  FSETP.GEU.AND P1, PT, R11.reuse, RZ, PT ;  /* 0x000000ff0b00720b */ /* 0x040fe40003f2e000 */
[C---:B------:R-:W-:Y:S02]  /*0660*/  FSETP.GEU.AND P2, PT, R10.reuse, RZ, PT ;  /* 0x000000ff0a00720b */ /* 0x040fe40003f4e000 */
[----:B------:R-:W-:Y:S02]  /*0670*/  FSEL R2, R11, RZ, P1 ;  /* 0x000000ff0b027208 */ /* 0x000fe40000800000 */
[----:B------:R-:W-:Y:S01]  /*0680*/  FSEL R3, R10, RZ, P2 ;  /* 0x000000ff0a037208 */ /* 0x000fe20001000000 */
[----:B0-----:R-:W-:Y:S08]  /*0690*/  @P0 EXIT ;  /* 0x000000000000094d */ /* 0x001ff00003800000 */
[----:B------:R-:W-:Y:S01]  /*06a0*/  STG.E.64 desc[UR4][R12.64], R2 ;  /* 0x000000020c007986 */ /* 0x000fe2000c101b04 */
[----:B------:R-:W-:Y:S05]  /*06b0*/  EXIT ;  /* 0x000000000000794d */ /* 0x000fea0003800000 */
.L_x_0:
[----:B------:R-:W-:-:S00]  /*06c0*/  BRA `(.L_x_0) ;  /* 0xfffffffc00fc7947 */ /* 0x000fc0000383ffff */
[----:B------:R-:W-:-:S00]  /*06d0*/  NOP ;  /* 0x0000000000007918 */ /* 0x000fc00000000000 */
        /* <DEDUP_REMOVED lines=10> */
.L_x_1:


//--------------------- .nv.global.init           --------------------------
	.section	.nv.global.init,"aw",@progbits
.nv.global.init:
	.type		_$_str,@object
	.size		_$_str,(_$_str_$_2 - _$_str)
_$_str:
        /*0000*/ 	.byte	0x5f, 0x5f, 0x43, 0x55, 0x44, 0x41, 0x5f, 0x46, 0x54, 0x5a, 0x00
	.type		_$_str_$_2,@object
	.size		_$_str_$_2,(.L_1 - _$_str_$_2)
_$_str_$_2:
        /*000b*/ 	.byte	0x5f, 0x5f, 0x43, 0x55, 0x44, 0x41, 0x5f, 0x50, 0x52, 0x45, 0x43, 0x5f, 0x53, 0x51, 0x52, 0x54
        /*001b*/ 	.byte	0x00
.L_1:


//--------------------- .nv.constant0.triton_poi_fused__native_batch_norm_legit_no_training_cat_relu_1 --------------------------
	.section	.nv.constant0.triton_poi_fused__native_batch_norm_legit_no_training_cat_relu_1,"a",@progbits
	.sectionflags	@""
	.align	4
.nv.constant0.triton_poi_fused__native_batch_norm_legit_no_training_cat_relu_1:
	.zero		596
